	.headerflags	@"EF_CUDA_TEXMODE_UNIFIED EF_CUDA_64BIT_ADDRESS EF_CUDA_ACCELERATORS EF_CUDA_SM90 EF_CUDA_VIRTUAL_SM(EF_CUDA_SM90)"
	.elftype	@"ET_EXEC"


//--------------------- .nv.info                  --------------------------
	.section	.nv.info,"",@"SHT_CUDA_INFO"
	.align	4


	//----- nvinfo : EIATTR_REGCOUNT
	.align		4
        /*0000*/ 	.byte	0x04, 0x2f
        /*0002*/ 	.short	(.L_3 - .L_2)
	.align		4
.L_2:
        /*0004*/ 	.word	index@(triton_poi_fused__native_batch_norm_legit_no_training_cat_relu_6)
        /*0008*/ 	.word	0x0000001c


	//----- nvinfo : EIATTR_MIN_STACK_SIZE
	.align		4
.L_3:
        /*000c*/ 	.byte	0x04, 0x12
        /*000e*/ 	.short	(.L_5 - .L_4)
	.align		4
.L_4:
        /*0010*/ 	.word	index@(triton_poi_fused__native_batch_norm_legit_no_training_cat_relu_6)
        /*0014*/ 	.word	0x00000000


	//----- nvinfo : EIATTR_FRAME_SIZE
	.align		4
.L_5:
        /*0018*/ 	.byte	0x04, 0x11
        /*001a*/ 	.short	(.L_7 - .L_6)
	.align		4
.L_6:
        /*001c*/ 	.word	index@(triton_poi_fused__native_batch_norm_legit_no_training_cat_relu_6)
        /*0020*/ 	.word	0x00000000


	//----- nvinfo : EIATTR_MIN_STACK_SIZE
	.align		4
.L_7:
        /*0024*/ 	.byte	0x04, 0x12
        /*0026*/ 	.short	(.L_9 - .L_8)
	.align		4
.L_8:
        /*0028*/ 	.word	index@(triton_poi_fused__native_batch_norm_legit_no_training_cat_relu_6)
        /*002c*/ 	.word	0x00000000
.L_9:


//--------------------- .nv.info.triton_poi_fused__native_batch_norm_legit_no_training_cat_relu_6 --------------------------
	.section	.nv.info.triton_poi_fused__native_batch_norm_legit_no_training_cat_relu_6,"",@"SHT_CUDA_INFO"
	.sectionflags	@""
	.align	4


	//----- nvinfo : EIATTR_CUDA_API_VERSION
	.align		4
        /*0000*/ 	.byte	0x04, 0x37
        /*0002*/ 	.short	(.L_11 - .L_10)
.L_10:
        /*0004*/ 	.word	0x0000007c


	//----- nvinfo : EIATTR_KPARAM_INFO
	.align		4
.L_11:
        /*0008*/ 	.byte	0x04, 0x17
        /*000a*/ 	.short	(.L_13 - .L_12)
.L_12:
        /*000c*/ 	.word	0x00000000
        /*0010*/ 	.short	0x0008
        /*0012*/ 	.short	0x0040
        /*0014*/ 	.byte	0x00, 0xf0, 0x11, 0x00


	//----- nvinfo : EIATTR_KPARAM_INFO
	.align		4
.L_13:
        /*0018*/ 	.byte	0x04, 0x17
        /*001a*/ 	.short	(.L_15 - .L_14)
.L_14:
        /*001c*/ 	.word	0x00000000
        /*0020*/ 	.short	0x0007
        /*0022*/ 	.short	0x0038
        /*0024*/ 	.byte	0x00, 0xf4, 0x21, 0x00


	//----- nvinfo : EIATTR_KPARAM_INFO
	.align		4
.L_15:
        /*0028*/ 	.byte	0x04, 0x17
        /*002a*/ 	.short	(.L_17 - .L_16)
.L_16:
        /*002c*/ 	.word	0x00000000
        /*0030*/ 	.short	0x0006
        /*0032*/ 	.short	0x0030
        /*0034*/ 	.byte	0x00, 0xf4, 0x21, 0x00


	//----- nvinfo : EIATTR_KPARAM_INFO
	.align		4
.L_17:
        /*0038*/ 	.byte	0x04, 0x17
        /*003a*/ 	.short	(.L_19 - .L_18)
.L_18:
        /*003c*/ 	.word	0x00000000
        /*0040*/ 	.short	0x0005
        /*0042*/ 	.short	0x0028
        /*0044*/ 	.byte	0x00, 0xf4, 0x21, 0x00


	//----- nvinfo : EIATTR_KPARAM_INFO
	.align		4
.L_19:
        /*0048*/ 	.byte	0x04, 0x17
        /*004a*/ 	.short	(.L_21 - .L_20)
.L_20:
        /*004c*/ 	.word	0x00000000
        /*0050*/ 	.short	0x0004
        /*0052*/ 	.short	0x0020
        /*0054*/ 	.byte	0x00, 0xf4, 0x21, 0x00


	//----- nvinfo : EIATTR_KPARAM_INFO
	.align		4
.L_21:
        /*0058*/ 	.byte	0x04, 0x17
        /*005a*/ 	.short	(.L_23 - .L_22)
.L_22:
        /*005c*/ 	.word	0x00000000
        /*0060*/ 	.short	0x0003
        /*0062*/ 	.short	0x0018
        /*0064*/ 	.byte	0x00, 0xf4, 0x21, 0x00


	//----- nvinfo : EIATTR_KPARAM_INFO
	.align		4
.L_23:
        /*0068*/ 	.byte	0x04, 0x17
        /*006a*/ 	.short	(.L_25 - .L_24)
.L_24:
        /*006c*/ 	.word	0x00000000
        /*0070*/ 	.short	0x0002
        /*0072*/ 	.short	0x0010
        /*0074*/ 	.byte	0x00, 0xf4, 0x21, 0x00


	//----- nvinfo : EIATTR_KPARAM_INFO
	.align		4
.L_25:
        /*0078*/ 	.byte	0x04, 0x17
        /*007a*/ 	.short	(.L_27 - .L_26)
.L_26:
        /*007c*/ 	.word	0x00000000
        /*0080*/ 	.short	0x0001
        /*0082*/ 	.short	0x0008
        /*0084*/ 	.byte	0x00, 0xf4, 0x21, 0x00


	//----- nvinfo : EIATTR_KPARAM_INFO
	.align		4
.L_27:
        /*0088*/ 	.byte	0x04, 0x17
        /*008a*/ 	.short	(.L_29 - .L_28)
.L_28:
        /*008c*/ 	.word	0x00000000
        /*0090*/ 	.short	0x0000
        /*0092*/ 	.short	0x0000
        /*0094*/ 	.byte	0x00, 0xf4, 0x21, 0x00


	//----- nvinfo : EIATTR_SPARSE_MMA_MASK
	.align		4
.L_29:
        /*0098*/ 	.byte	0x03, 0x50
        /*009a*/ 	.short	0x0000


	//----- nvinfo : EIATTR_MAXREG_COUNT
	.align		4
        /*009c*/ 	.byte	0x03, 0x1b
        /*009e*/ 	.short	0x00ff


	//----- nvinfo : EIATTR_EXIT_INSTR_OFFSETS
	.align		4
        /*00a0*/ 	.byte	0x04, 0x1c
        /*00a2*/ 	.short	(.L_31 - .L_30)


	//   ....[0]....
.L_30:
        /*00a4*/ 	.word	0x00000680


	//   ....[1]....
        /*00a8*/ 	.word	0x000006a0


	//----- nvinfo : EIATTR_REQNTID
	.align		4
.L_31:
        /*00ac*/ 	.byte	0x04, 0x10
        /*00ae*/ 	.short	(.L_33 - .L_32)
.L_32:
        /*00b0*/ 	.word	0x00000100
        /*00b4*/ 	.word	0x00000001
        /*00b8*/ 	.word	0x00000001


	//----- nvinfo : EIATTR_CBANK_PARAM_SIZE
	.align		4
.L_33:
        /*00bc*/ 	.byte	0x03, 0x19
        /*00be*/ 	.short	0x0044


	//----- nvinfo : EIATTR_PARAM_CBANK
	.align		4
        /*00c0*/ 	.byte	0x04, 0x0a
        /*00c2*/ 	.short	(.L_35 - .L_34)
	.align		4
.L_34:
        /*00c4*/ 	.word	index@(.nv.constant0.triton_poi_fused__native_batch_norm_legit_no_training_cat_relu_6)
        /*00c8*/ 	.short	0x0210
        /*00ca*/ 	.short	0x0044


	//----- nvinfo : EIATTR_SW_WAR
	.align		4
.L_35:
        /*00cc*/ 	.byte	0x04, 0x36
        /*00ce*/ 	.short	(.L_37 - .L_36)
.L_36:
        /*00d0*/ 	.word	0x00000008
.L_37:


//--------------------- .nv.callgraph             --------------------------
	.section	.nv.callgraph,"",@"SHT_CUDA_CALLGRAPH"
	.align	4
	.sectionentsize	8
	.align		4
        /*0000*/ 	.word	0x00000000
	.align		4
        /*0004*/ 	.word	0xffffffff
	.align		4
        /*0008*/ 	.word	0x00000000
	.align		4
        /*000c*/ 	.word	0xfffffffe
	.align		4
        /*0010*/ 	.word	0x00000000
	.align		4
        /*0014*/ 	.word	0xfffffffd
	.align		4
        /*0018*/ 	.word	0x00000000
	.align		4
        /*001c*/ 	.word	0xfffffffc


//--------------------- .nv.constant4             --------------------------
	.section	.nv.constant4,"a",@progbits
	.align	8
	.align		8
.nv.constant4:
        /*0000*/ 	.dword	_$_str
	.align		8
        /*0008*/ 	.dword	_$_str_$_2


//--------------------- .text.triton_poi_fused__native_batch_norm_legit_no_training_cat_relu_6 --------------------------
	.section	.text.triton_poi_fused__native_batch_norm_legit_no_training_cat_relu_6,"ax",@progbits
	.align	128
        .global         triton_poi_fused__native_batch_norm_legit_no_training_cat_relu_6
        .type           triton_poi_fused__native_batch_norm_legit_no_training_cat_relu_6,@function
        .size           triton_poi_fused__native_batch_norm_legit_no_training_cat_relu_6,(.L_x_1 - triton_poi_fused__native_batch_norm_legit_no_training_cat_relu_6)
        .other          triton_poi_fused__native_batch_norm_legit_no_training_cat_relu_6,@"STO_CUDA_ENTRY STV_DEFAULT"
triton_poi_fused__native_batch_norm_legit_no_training_cat_relu_6:
.text.triton_poi_fused__native_batch_norm_legit_no_training_cat_relu_6:
[----:B------:R-:W0:Y:S01]  /*0000*/  LDC R1, c[0x0][0x28] ;  /* 0x00000a00ff017b82 */ /* 0x000e220000000800 */
[----:B------:R-:W1:Y:S07]  /*0010*/  S2R R0, SR_TID.X ;  /* 0x0000000000007919 */ /* 0x000e6e0000002100 */
[----:B------:R-:W2:Y:S01]  /*0020*/  LDC.64 R4, c[0x0][0x228] ;  /* 0x00008a00ff047b82 */ /* 0x000ea20000000a00 */
[----:B------:R-:W-:Y:S01]  /*0030*/  IMAD.MOV.U32 R6, RZ, RZ, RZ ;  /* 0x000000ffff067224 */ /* 0x000fe200078e00ff */
[----:B------:R-:W-:Y:S01]  /*0040*/  ULDC.64 UR4, c[0x0][0x208] ;  /* 0x0000820000047ab9 */ /* 0x000fe20000000a00 */
[----:B------:R-:W3:Y:S01]  /*0050*/  S2R R3, SR_CTAID.X ;  /* 0x0000000000037919 */ /* 0x000ee20000002500 */
[----:B------:R-:W-:Y:S01]  /*0060*/  HFMA2.MMA R10, -RZ, RZ, 0, 0 ;  /* 0x00000000ff0a7435 */ /* 0x000fe200000001ff */
[----:B------:R-:W-:-:S03]  /*0070*/  ULDC.64 UR6, c[0x0][0x218] ;  /* 0x0000860000067ab9 */ /* 0x000fc60000000a00 */
[----:B------:R-:W4:Y:S01]  /*0080*/  LDC.64 R14, c[0x0][0x220] ;  /* 0x00008800ff0e7b82 */ /* 0x000f220000000a00 */
[----:B-1----:R-:W-:-:S05]  /*0090*/  IMAD.SHL.U32 R0, R0, 0x2, RZ ;  /* 0x0000000200007824 */ /* 0x002fca00078e00ff */
[----:B------:R-:W-:-:S05]  /*00a0*/  LOP3.LUT R0, R0, 0x1fe, RZ, 0xc0, !PT ;  /* 0x000001fe00007812 */ /* 0x000fca00078ec0ff */
[----:B---3--:R-:W-:-:S05]  /*00b0*/  IMAD R0, R3, 0x200, R0 ;  /* 0x0000020003007824 */ /* 0x008fca00078e0200 */
[----:B------:R-:W-:Y:S02]  /*00c0*/  SHF.R.S32.HI R3, RZ, 0x1f, R0 ;  /* 0x0000001fff037819 */ /* 0x000fe40000011400 */
[----:B------:R-:W-:Y:S02]  /*00d0*/  ISETP.GE.AND P0, PT, R0, 0x11700, PT ;  /* 0x000117000000780c */ /* 0x000fe40003f06270 */
[----:B------:R-:W-:-:S04]  /*00e0*/  LEA.HI R3, R3, R0, RZ, 0x6 ;  /* 0x0000000003037211 */ /* 0x000fc800078f30ff */
[----:B------:R-:W-:-:S05]  /*00f0*/  SHF.R.S32.HI R11, RZ, 0x6, R3 ;  /* 0x00000006ff0b7819 */ /* 0x000fca0000011403 */
[----:B------:R-:W-:-:S05]  /*0100*/  IMAD.HI R2, R11, 0x3ab95901, RZ ;  /* 0x3ab959010b027827 */ /* 0x000fca00078e02ff */
[----:B------:R-:W-:-:S04]  /*0110*/  SHF.R.U32.HI R7, RZ, 0x1f, R2 ;  /* 0x0000001fff077819 */ /* 0x000fc80000011602 */
[----:B------:R-:W-:-:S05]  /*0120*/  LEA.HI.SX32 R2, R2, R7, 0x1a ;  /* 0x0000000702027211 */ /* 0x000fca00078fd2ff */
[----:B------:R-:W-:-:S04]  /*0130*/  IMAD R11, R2, -0x117, R11 ;  /* 0xfffffee9020b7824 */ /* 0x000fc800078e020b */
[----:B--2---:R-:W-:-:S05]  /*0140*/  IMAD.WIDE R4, R11, 0x4, R4 ;  /* 0x000000040b047825 */ /* 0x004fca00078e0204 */
[----:B------:R-:W2:Y:S01]  /*0150*/  @!P0 LDG.E.EL R6, desc[UR4][R4.64] ;  /* 0x0000000404068981 */ /* 0x000ea2000c2e1900 */
[----:B------:R-:W-:-:S03]  /*0160*/  IMAD.HI R2, R0, 0x3ab95901, RZ ;  /* 0x3ab9590100027827 */ /* 0x000fc600078e02ff */
[----:B------:R1:W3:Y:S01]  /*0170*/  @!P0 LDG.E.EL R10, desc[UR4][R4.64] ;  /* 0x00000004040a8981 */ /* 0x0002e2000c2e1900 */
[----:B------:R-:W-:Y:S01]  /*0180*/  IMAD.SHL.U32 R8, R11, 0x40, RZ ;  /* 0x000000400b087824 */ /* 0x000fe200078e00ff */
[----:B------:R-:W-:-:S04]  /*0190*/  SHF.R.U32.HI R7, RZ, 0x1f, R2 ;  /* 0x0000001fff077819 */ /* 0x000fc80000011602 */
[----:B------:R-:W-:Y:S02]  /*01a0*/  LEA.HI.SX32 R17, R2, R7, 0x14 ;  /* 0x0000000702117211 */ /* 0x000fe400078fa2ff */
[----:B------:R-:W-:Y:S02]  /*01b0*/  LOP3.LUT R7, R3, 0xffffffc0, RZ, 0xc0, !PT ;  /* 0xffffffc003077812 */ /* 0x000fe400078ec0ff */
[----:B------:R-:W5:Y:S01]  /*01c0*/  LDC.64 R2, c[0x0][0x210] ;  /* 0x00008400ff027b82 */ /* 0x000f620000000a00 */
[C---:B------:R-:W-:Y:S02]  /*01d0*/  IMAD R9, R17.reuse, 0x12c0, RZ ;  /* 0x000012c011097824 */ /* 0x040fe400078e02ff */
[----:B------:R-:W-:Y:S02]  /*01e0*/  IMAD.IADD R7, R0, 0x1, -R7 ;  /* 0x0000000100077824 */ /* 0x000fe400078e0a07 */
[----:B-1----:R-:W-:Y:S01]  /*01f0*/  IMAD R4, R17, -0x45c0, R0 ;  /* 0xffffba4011047824 */ /* 0x002fe200078e0200 */
[----:B------:R-:W-:-:S02]  /*0200*/  SHF.R.S32.HI R13, RZ, 0x1f, R9 ;  /* 0x0000001fff0d7819 */ /* 0x000fc40000011409 */
[----:B------:R-:W-:Y:S01]  /*0210*/  IADD3 R18, P1, P2, R8, R7, R9 ;  /* 0x0000000708127210 */ /* 0x000fe20007a3e009 */
[----:B------:R-:W-:Y:S01]  /*0220*/  IMAD R25, R17, 0x3300, R4 ;  /* 0x0000330011197824 */ /* 0x000fe200078e0204 */
[----:B------:R-:W-:Y:S02]  /*0230*/  SHF.R.S32.HI R8, RZ, 0x1f, R8 ;  /* 0x0000001fff087819 */ /* 0x000fe40000011408 */
[----:B------:R-:W-:Y:S02]  /*0240*/  CS2R R4, SRZ ;  /* 0x0000000000047805 */ /* 0x000fe4000001ff00 */
[----:B------:R-:W-:Y:S02]  /*0250*/  SHF.R.S32.HI R7, RZ, 0x1f, R7 ;  /* 0x0000001fff077819 */ /* 0x000fe40000011407 */
[----:B------:R-:W-:Y:S02]  /*0260*/  LEA R16, P3, R18, UR6, 0x2 ;  /* 0x0000000612107c11 */ /* 0x000fe4000f8610ff */
[----:B------:R-:W-:-:S02]  /*0270*/  IADD3.X R7, R8, R7, R13, P1, P2 ;  /* 0x0000000708077210 */ /* 0x000fc40000fe440d */
[----:B------:R-:W1:Y:S01]  /*0280*/  LDC.64 R12, c[0x0][0x230] ;  /* 0x00008c00ff0c7b82 */ /* 0x000e620000000a00 */
[C---:B------:R-:W-:Y:S02]  /*0290*/  ISETP.GE.AND P2, PT, R11.reuse, 0xcc, PT ;  /* 0x000000cc0b00780c */ /* 0x040fe40003f46270 */
[----:B------:R-:W-:Y:S02]  /*02a0*/  ISETP.GT.AND P1, PT, R11, 0xcb, !P0 ;  /* 0x000000cb0b00780c */ /* 0x000fe40004724270 */
[----:B------:R-:W-:Y:S01]  /*02b0*/  ISETP.LT.AND P4, PT, R0, 0x11700, !P2 ;  /* 0x000117000000780c */ /* 0x000fe20005781270 */
[----:B-----5:R-:W-:Y:S01]  /*02c0*/  IMAD.WIDE R24, R25, 0x4, R2 ;  /* 0x0000000419187825 */ /* 0x020fe200078e0202 */
[----:B------:R-:W-:Y:S01]  /*02d0*/  CS2R R2, SRZ ;  /* 0x0000000000027805 */ /* 0x000fe2000001ff00 */
[----:B------:R-:W5:Y:S01]  /*02e0*/  LDC.64 R8, c[0x0][0x238] ;  /* 0x00008e00ff087b82 */ /* 0x000f620000000a00 */
[----:B------:R-:W-:Y:S01]  /*02f0*/  LEA.HI.X R17, R18, UR7, R7, 0x2, P3 ;  /* 0x0000000712117c11 */ /* 0x000fe200098f1407 */
[----:B----4-:R-:W-:Y:S01]  /*0300*/  IMAD.WIDE R22, R11, 0x4, R14 ;  /* 0x000000040b167825 */ /* 0x010fe200078e020e */
[----:B------:R-:W-:-:S02]  /*0310*/  MOV R7, RZ ;  /* 0x000000ff00077202 */ /* 0x000fc40000000f00 */
[----:B------:R-:W-:-:S03]  /*0320*/  CS2R R14, SRZ ;  /* 0x00000000000e7805 */ /* 0x000fc6000001ff00 */
[----:B------:R-:W4:Y:S04]  /*0330*/  @P1 LDG.E.64 R4, desc[UR4][R16.64+-0xcc00] ;  /* 0xff34000410041981 */ /* 0x000f28000c1e1b00 */
[----:B------:R-:W4:Y:S01]  /*0340*/  @P4 LDG.E.64 R2, desc[UR4][R24.64] ;  /* 0x0000000418024981 */ /* 0x000f22000c1e1b00 */
[----:B-1----:R-:W-:-:S03]  /*0350*/  IMAD.WIDE R12, R11, 0x4, R12 ;  /* 0x000000040b0c7825 */ /* 0x002fc600078e020c */
[----:B------:R-:W4:Y:S04]  /*0360*/  @!P0 LDG.E.EL R7, desc[UR4][R22.64] ;  /* 0x0000000416078981 */ /* 0x000f28000c2e1900 */
[----:B------:R-:W4:Y:S01]  /*0370*/  @!P0 LDG.E.EL R14, desc[UR4][R22.64] ;  /* 0x00000004160e8981 */ /* 0x000f22000c2e1900 */
[----:B-----5:R-:W-:Y:S01]  /*0380*/  IMAD.WIDE R8, R11, 0x4, R8 ;  /* 0x000000040b087825 */ /* 0x020fe200078e0208 */
[----:B------:R-:W-:-:S03]  /*0390*/  HFMA2.MMA R11, -RZ, RZ, 0, 0 ;  /* 0x00000000ff0b7435 */ /* 0x000fc600000001ff */
[----:B------:R-:W-:Y:S01]  /*03a0*/  IMAD.MOV.U32 R20, RZ, RZ, RZ ;  /* 0x000000ffff147224 */ /* 0x000fe200078e00ff */
[----:B------:R-:W5:Y:S01]  /*03b0*/  @!P0 LDG.E.EL R15, desc[UR4][R8.64] ;  /* 0x00000004080f8981 */ /* 0x000f62000c2e1900 */
[----:B------:R-:W-:-:S04]  /*03c0*/  IMAD.MOV.U32 R18, RZ, RZ, RZ ;  /* 0x000000ffff127224 */ /* 0x000fc800078e00ff */
[----:B------:R-:W5:Y:S04]  /*03d0*/  @!P0 LDG.E.EL R20, desc[UR4][R12.64] ;  /* 0x000000040c148981 */ /* 0x000f68000c2e1900 */
[----:B------:R1:W5:Y:S04]  /*03e0*/  @!P0 LDG.E.EL R18, desc[UR4][R12.64] ;  /* 0x000000040c128981 */ /* 0x000368000c2e1900 */
[----:B------:R1:W5:Y:S01]  /*03f0*/  @!P0 LDG.E.EL R11, desc[UR4][R8.64] ;  /* 0x00000004080b8981 */ /* 0x000362000c2e1900 */
[----:B------:R-:W-:Y:S01]  /*0400*/  IMAD.MOV.U32 R21, RZ, RZ, 0x3e800000 ;  /* 0x3e800000ff157424 */ /* 0x000fe200078e00ff */
[----:B01----:R-:W0:Y:S08]  /*0410*/  LDC.64 R12, c[0x0][0x240] ;  /* 0x00009000ff0c7b82 */ /* 0x003e300000000a00 */
[----:B------:R-:W1:Y:S01]  /*0420*/  LDC.64 R8, c[0x0][0x248] ;  /* 0x00009200ff087b82 */ /* 0x000e620000000a00 */
[----:B0-----:R-:W-:-:S04]  /*0430*/  IMAD.WIDE R12, R0, 0x4, R12 ;  /* 0x00000004000c7825 */ /* 0x001fc800078e020c */
[----:B-1----:R-:W-:-:S04]  /*0440*/  IMAD.WIDE R8, R0, 0x4, R8 ;  /* 0x0000000400087825 */ /* 0x002fc800078e0208 */
[----:B--2---:R-:W-:-:S04]  /*0450*/  FADD R6, R6, 9.9999997473787516356e-06 ;  /* 0x3727c5ac06067421 */ /* 0x004fc80000000000 */
[----:B------:R-:W0:Y:S01]  /*0460*/  MUFU.SQRT R16, R6 ;  /* 0x0000000600107308 */ /* 0x000e220000002000 */
[----:B---3--:R-:W-:-:S07]  /*0470*/  FADD R10, R10, 9.9999997473787516356e-06 ;  /* 0x3727c5ac0a0a7421 */ /* 0x008fce0000000000 */
[----:B------:R-:W1:Y:S01]  /*0480*/  MUFU.SQRT R17, R10 ;  /* 0x0000000a00117308 */ /* 0x000e620000002000 */
[C---:B0-----:R-:W-:Y:S02]  /*0490*/  FSETP.GT.AND P6, PT, R16.reuse, 8.50705917302346158658e+37, PT ;  /* 0x7e8000001000780b */ /* 0x041fe40003fc4000 */
[----:B------:R-:W-:Y:S02]  /*04a0*/  FSETP.GEU.AND P3, PT, R16, 1.175494350822287508e-38, PT ;  /* 0x008000001000780b */ /* 0x000fe40003f6e000 */
[----:B------:R-:W-:Y:S02]  /*04b0*/  FSEL R19, R21, 1, P6 ;  /* 0x3f80000015137808 */ /* 0x000fe40003000000 */
[----:B-1----:R-:W-:-:S07]  /*04c0*/  FSETP.GT.AND P5, PT, R17, 8.50705917302346158658e+37, PT ;  /* 0x7e8000001100780b */ /* 0x002fce0003fa4000 */
[----:B------:R-:W-:Y:S01]  /*04d0*/  @P6 FMUL R16, R16, 0.25 ;  /* 0x3e80000010106820 */ /* 0x000fe20000400000 */
[----:B------:R-:W-:-:S03]  /*04e0*/  FSETP.GEU.AND P6, PT, R17, 1.175494350822287508e-38, PT ;  /* 0x008000001100780b */ /* 0x000fc60003fce000 */
[----:B------:R-:W-:Y:S02]  /*04f0*/  @!P3 FMUL R16, R16, 16777216 ;  /* 0x4b8000001010b820 */ /* 0x000fe40000400000 */
[----:B------:R-:W-:-:S08]  /*0500*/  @P5 FMUL R17, R17, 0.25 ;  /* 0x3e80000011115820 */ /* 0x000fd00000400000 */
[----:B------:R-:W-:Y:S01]  /*0510*/  @!P6 FMUL R17, R17, 16777216 ;  /* 0x4b8000001111e820 */ /* 0x000fe20000400000 */
[----:B------:R-:W0:Y:S01]  /*0520*/  MUFU.RCP R16, R16 ;  /* 0x0000001000107308 */ /* 0x000e220000001000 */
[----:B------:R-:W-:-:S07]  /*0530*/  FSEL R6, R21, 1, P5 ;  /* 0x3f80000015067808 */ /* 0x000fce0002800000 */
[----:B------:R-:W1:Y:S01]  /*0540*/  MUFU.RCP R17, R17 ;  /* 0x0000001100117308 */ /* 0x000e620000001000 */
[----:B----4-:R-:W-:Y:S02]  /*0550*/  SEL R2, R2, RZ, P4 ;  /* 0x000000ff02027207 */ /* 0x010fe40002000000 */
[----:B------:R-:W-:Y:S01]  /*0560*/  SEL R3, R3, RZ, P4 ;  /* 0x000000ff03037207 */ /* 0x000fe20002000000 */
[----:B------:R-:W-:Y:S01]  /*0570*/  @!P3 FMUL R19, R19, 16777216 ;  /* 0x4b8000001313b820 */ /* 0x000fe20000400000 */
[----:B------:R-:W-:Y:S01]  /*0580*/  @P2 SEL R2, R4, RZ, P1 ;  /* 0x000000ff04022207 */ /* 0x000fe20000800000 */
[----:B------:R-:W-:Y:S01]  /*0590*/  @!P6 FMUL R6, R6, 16777216 ;  /* 0x4b8000000606e820 */ /* 0x000fe20000400000 */
[----:B------:R-:W-:Y:S01]  /*05a0*/  @P2 SEL R3, R5, RZ, P1 ;  /* 0x000000ff05032207 */ /* 0x000fe20000800000 */
[----:B0-----:R-:W-:Y:S02]  /*05b0*/  FMUL R16, R16, R19 ;  /* 0x0000001310107220 */ /* 0x001fe40000400000 */
[----:B------:R-:W-:-:S02]  /*05c0*/  FADD R7, R2, -R7 ;  /* 0x8000000702077221 */ /* 0x000fc40000000000 */
[----:B------:R-:W-:Y:S01]  /*05d0*/  FADD R14, R3, -R14 ;  /* 0x8000000e030e7221 */ /* 0x000fe20000000000 */
[----:B-1----:R-:W-:Y:S01]  /*05e0*/  FMUL R17, R17, R6 ;  /* 0x0000000611117220 */ /* 0x002fe20000400000 */
[----:B------:R-:W-:-:S03]  /*05f0*/  FMUL R16, R7, R16 ;  /* 0x0000001007107220 */ /* 0x000fc60000400000 */
[----:B------:R-:W-:Y:S01]  /*0600*/  FMUL R14, R14, R17 ;  /* 0x000000110e0e7220 */ /* 0x000fe20000400000 */
[----:B-----5:R-:W-:Y:S01]  /*0610*/  FFMA R15, R16, R20, R15 ;  /* 0x00000014100f7223 */ /* 0x020fe2000000000f */
[----:B------:R0:W-:Y:S02]  /*0620*/  @!P0 STG.E.64 desc[UR4][R12.64], R2 ;  /* 0x000000020c008986 */ /* 0x0001e4000c101b04 */
[----:B------:R-:W-:Y:S02]  /*0630*/  FFMA R11, R14, R18, R11 ;  /* 0x000000120e0b7223 */ /* 0x000fe4000000000b */
[----:B------:R-:W-:-:S03]  /*0640*/  FSETP.GEU.AND P1, PT, R15, RZ, PT ;  /* 0x000000ff0f00720b */ /* 0x000fc60003f2e000 */
[----:B------:R-:W-:Y:S02]  /*0650*/  FSETP.GEU.AND P2, PT, R11, RZ, PT ;  /* 0x000000ff0b00720b */ /* 0x000fe40003f4e000 */
[----:B------:R-:W-:Y:S02]  /*0660*/  FSEL R10, R15, RZ, P1 ;  /* 0x000000ff0f0a7208 */ /* 0x000fe40000800000 */
[----:B------:R-:W-:Y:S01]  /*0670*/  FSEL R11, R11, RZ, P2 ;  /* 0x000000ff0b0b7208 */ /* 0x000fe20001000000 */
[----:B0-----:R-:W-:Y:S08]  /*0680*/  @P0 EXIT ;  /* 0x000000000000094d */ /* 0x001ff00003800000 */
[----:B------:R-:W-:Y:S01]  /*0690*/  STG.E.64 desc[UR4][R8.64], R10 ;  /* 0x0000000a08007986 */ /* 0x000fe2000c101b04 */
[----:B------:R-:W-:Y:S05]  /*06a0*/  EXIT ;  /* 0x000000000000794d */ /* 0x000fea0003800000 */
.L_x_0:
[----:B------:R-:W-:-:S00]  /*06b0*/  BRA `(.L_x_0) ;  /* 0xfffffffc00fc7947 */ /* 0x000fc0000383ffff */
[----:B------:R-:W-:-:S00]  /*06c0*/  NOP ;  /* 0x0000000000007918 */ /* 0x000fc00000000000 */
        /* <DEDUP_REMOVED lines=11> */
.L_x_1:


//--------------------- .nv.global.init           --------------------------
	.section	.nv.global.init,"aw",@progbits
.nv.global.init:
	.type		_$_str,@object
	.size		_$_str,(_$_str_$_2 - _$_str)
_$_str:
        /*0000*/ 	.byte	0x5f, 0x5f, 0x43, 0x55, 0x44, 0x41, 0x5f, 0x46, 0x54, 0x5a, 0x00
	.type		_$_str_$_2,@object
	.size		_$_str_$_2,(.L_1 - _$_str_$_2)
_$_str_$_2:
        /*000b*/ 	.byte	0x5f, 0x5f, 0x43, 0x55, 0x44, 0x41, 0x5f, 0x50, 0x52, 0x45, 0x43, 0x5f, 0x53, 0x51, 0x52, 0x54
        /*001b*/ 	.byte	0x00
.L_1:


//--------------------- .nv.constant0.triton_poi_fused__native_batch_norm_legit_no_training_cat_relu_6 --------------------------
	.section	.nv.constant0.triton_poi_fused__native_batch_norm_legit_no_training_cat_relu_6,"a",@progbits
	.sectionflags	@""
	.align	4
.nv.constant0.triton_poi_fused__native_batch_norm_legit_no_training_cat_relu_6:
	.zero		596
